//
// Generated by NVIDIA NVVM Compiler
//
// Compiler Build ID: CL-36424714
// Cuda compilation tools, release 13.0, V13.0.88
// Based on NVVM 20.0.0
//

.version 9.0
.target sm_100
.address_size 64

	// .globl	_Z6addVecPiS_S_i

.visible .entry _Z6addVecPiS_S_i(
	.param .u64 .ptr .align 1 _Z6addVecPiS_S_i_param_0,
	.param .u64 .ptr .align 1 _Z6addVecPiS_S_i_param_1,
	.param .u64 .ptr .align 1 _Z6addVecPiS_S_i_param_2,
	.param .u32 _Z6addVecPiS_S_i_param_3
)
{
	.reg .b32 	%r<5>;
	.reg .b64 	%rd<11>;

	ld.param.u64 	%rd1, [_Z6addVecPiS_S_i_param_0];
	ld.param.u64 	%rd2, [_Z6addVecPiS_S_i_param_1];
	ld.param.u64 	%rd3, [_Z6addVecPiS_S_i_param_2];
	cvta.to.global.u64 	%rd4, %rd3;
	cvta.to.global.u64 	%rd5, %rd2;
	cvta.to.global.u64 	%rd6, %rd1;
	mov.u32 	%r1, %tid.x;
	mul.wide.u32 	%rd7, %r1, 4;
	add.s64 	%rd8, %rd6, %rd7;
	ld.global.u32 	%r2, [%rd8];
	add.s64 	%rd9, %rd5, %rd7;
	ld.global.u32 	%r3, [%rd9];
	add.s32 	%r4, %r3, %r2;
	add.s64 	%rd10, %rd4, %rd7;
	st.global.u32 	[%rd10], %r4;
	ret;

}


// ===== COMPILED SASS (sm_100) =====

	.target	sm_100

	.elftype	@"ET_EXEC"


//--------------------- .note.nv.tkinfo           --------------------------
	.section	.note.nv.tkinfo,"",@"SHT_NOTE"
	.sectionflags	@"SHF_NOTE_NV_TKINFO"
	.tkinfo
        /*0018*/ 	.word	0x00000002
        /*0030*/ 	.string	""
        /*0030*/ 	.string	"ptxas"
        /*0030*/ 	.string	"Cuda compilation tools, release 13.0, V13.0.88"
        /*0030*/ 	.string	"Build cuda_13.0.r13.0/compiler.36424714_0"
        /*0030*/ 	.string	"-arch sm_100 -m 64 "



//--------------------- .note.nv.cuinfo           --------------------------
	.section	.note.nv.cuinfo,"",@"SHT_NOTE"
	.sectionflags	@"SHF_NOTE_NV_CUINFO"
        /*0018*/ 	.short	0x0002
        /*001a*/ 	.short	0x0064
        /*001c*/ 	.short	0x0082
	.zero		2


//--------------------- .nv.info                  --------------------------
	.section	.nv.info,"",@"SHT_CUDA_INFO"
	.align	4


	//----- nvinfo : EIATTR_REGCOUNT
	.align		4
        /*0000*/ 	.byte	0x04, 0x2f
        /*0002*/ 	.short	(.L_1 - .L_0)
	.align		4
.L_0:
        /*0004*/ 	.word	index@(_Z6addVecPiS_S_i)
        /*0008*/ 	.word	0x0000000c


	//----- nvinfo : EIATTR_FRAME_SIZE
	.align		4
.L_1:
        /*000c*/ 	.byte	0x04, 0x11
        /*000e*/ 	.short	(.L_3 - .L_2)
	.align		4
.L_2:
        /*0010*/ 	.word	index@(_Z6addVecPiS_S_i)
        /*0014*/ 	.word	0x00000000


	//----- nvinfo : EIATTR_MIN_STACK_SIZE
	.align		4
.L_3:
        /*0018*/ 	.byte	0x04, 0x12
        /*001a*/ 	.short	(.L_5 - .L_4)
	.align		4
.L_4:
        /*001c*/ 	.word	index@(_Z6addVecPiS_S_i)
        /*0020*/ 	.word	0x00000000
.L_5:


//--------------------- .nv.compat                --------------------------
	.section	.nv.compat,"",@"SHT_CUDA_COMPAT_INFO"
	.align	4
        /*0000*/ 	.byte	0x02, 0x09, 0x00, 0x00, 0x02, 0x02, 0x01, 0x00, 0x02, 0x05, 0x05, 0x00, 0x03, 0x07, 0x01, 0x01
        /*0010*/ 	.byte	0x02, 0x03, 0x00, 0x00, 0x02, 0x06, 0x01, 0x00, 0x04, 0x0b, 0x08, 0x00, 0x09, 0x00, 0x00, 0x00
        /*0020*/ 	.byte	0x00, 0x00, 0x00, 0x00


//--------------------- .nv.info._Z6addVecPiS_S_i --------------------------
	.section	.nv.info._Z6addVecPiS_S_i,"",@"SHT_CUDA_INFO"
	.sectionflags	@""
	.align	4


	//----- nvinfo : EIATTR_CUDA_API_VERSION
	.align		4
        /*0000*/ 	.byte	0x04, 0x37
        /*0002*/ 	.short	(.L_7 - .L_6)
.L_6:
        /*0004*/ 	.word	0x00000082


	//----- nvinfo : EIATTR_KPARAM_INFO
	.align		4
.L_7:
        /*0008*/ 	.byte	0x04, 0x17
        /*000a*/ 	.short	(.L_9 - .L_8)
.L_8:
        /*000c*/ 	.word	0x00000000
        /*0010*/ 	.short	0x0003
        /*0012*/ 	.short	0x0018
        /*0014*/ 	.byte	0x00, 0xf0, 0x11, 0x00


	//----- nvinfo : EIATTR_KPARAM_INFO
	.align		4
.L_9:
        /*0018*/ 	.byte	0x04, 0x17
        /*001a*/ 	.short	(.L_11 - .L_10)
.L_10:
        /*001c*/ 	.word	0x00000000
        /*0020*/ 	.short	0x0002
        /*0022*/ 	.short	0x0010
        /*0024*/ 	.byte	0x00, 0xf5, 0x21, 0x00


	//----- nvinfo : EIATTR_KPARAM_INFO
	.align		4
.L_11:
        /*0028*/ 	.byte	0x04, 0x17
        /*002a*/ 	.short	(.L_13 - .L_12)
.L_12:
        /*002c*/ 	.word	0x00000000
        /*0030*/ 	.short	0x0001
        /*0032*/ 	.short	0x0008
        /*0034*/ 	.byte	0x00, 0xf5, 0x21, 0x00


	//----- nvinfo : EIATTR_KPARAM_INFO
	.align		4
.L_13:
        /*0038*/ 	.byte	0x04, 0x17
        /*003a*/ 	.short	(.L_15 - .L_14)
.L_14:
        /*003c*/ 	.word	0x00000000
        /*0040*/ 	.short	0x0000
        /*0042*/ 	.short	0x0000
        /*0044*/ 	.byte	0x00, 0xf5, 0x21, 0x00


	//----- nvinfo : EIATTR_SPARSE_MMA_MASK
	.align		4
.L_15:
        /*0048*/ 	.byte	0x03, 0x50
        /*004a*/ 	.short	0x0000


	//----- nvinfo : EIATTR_MAXREG_COUNT
	.align		4
        /*004c*/ 	.byte	0x03, 0x1b
        /*004e*/ 	.short	0x00ff


	//----- nvinfo : EIATTR_MERCURY_ISA_VERSION
	.align		4
        /*0050*/ 	.byte	0x03, 0x5f
        /*0052*/ 	.short	0x0101


	//----- nvinfo : EIATTR_VRC_CTA_INIT_COUNT
	.align		4
        /*0054*/ 	.byte	0x02, 0x4a
	.zero		1
	.zero		1


	//----- nvinfo : EIATTR_EXIT_INSTR_OFFSETS
	.align		4
        /*0058*/ 	.byte	0x04, 0x1c
        /*005a*/ 	.short	(.L_17 - .L_16)


	//   ....[0]....
.L_16:
        /*005c*/ 	.word	0x000000d0


	//----- nvinfo : EIATTR_CBANK_PARAM_SIZE
	.align		4
.L_17:
        /*0060*/ 	.byte	0x03, 0x19
        /*0062*/ 	.short	0x001c


	//----- nvinfo : EIATTR_PARAM_CBANK
	.align		4
        /*0064*/ 	.byte	0x04, 0x0a
        /*0066*/ 	.short	(.L_19 - .L_18)
	.align		4
.L_18:
        /*0068*/ 	.word	index@(.nv.constant0._Z6addVecPiS_S_i)
        /*006c*/ 	.short	0x0380
        /*006e*/ 	.short	0x001c


	//----- nvinfo : EIATTR_SW_WAR
	.align		4
.L_19:
        /*0070*/ 	.byte	0x04, 0x36
        /*0072*/ 	.short	(.L_21 - .L_20)
.L_20:
        /*0074*/ 	.word	0x00000008
.L_21:


//--------------------- .nv.callgraph             --------------------------
	.section	.nv.callgraph,"",@"SHT_CUDA_CALLGRAPH"
	.align	4
	.sectionentsize	8
	.align		4
        /*0000*/ 	.word	0x00000000
	.align		4
        /*0004*/ 	.word	0xffffffff
	.align		4
        /*0008*/ 	.word	0x00000000
	.align		4
        /*000c*/ 	.word	0xfffffffe
	.align		4
        /*0010*/ 	.word	0x00000000
	.align		4
        /*0014*/ 	.word	0xfffffffd
	.align		4
        /*0018*/ 	.word	0x00000000
	.align		4
        /*001c*/ 	.word	0xfffffffc


//--------------------- .text._Z6addVecPiS_S_i    --------------------------
	.section	.text._Z6addVecPiS_S_i,"ax",@progbits
	.align	128
        .global         _Z6addVecPiS_S_i
        .type           _Z6addVecPiS_S_i,@function
        .size           _Z6addVecPiS_S_i,(.L_x_1 - _Z6addVecPiS_S_i)
        .other          _Z6addVecPiS_S_i,@"STO_CUDA_ENTRY STV_DEFAULT"
_Z6addVecPiS_S_i:
.text._Z6addVecPiS_S_i:
[----:B------:R-:W-:Y:S01]  /*0000*/  LDC R1, c[0x0][0x37c] ;  /* 0x0000df00ff017b82 */ /* 0x000fe20000000800 */
[----:B------:R-:W0:Y:S07]  /*0010*/  S2R R9, SR_TID.X ;  /* 0x0000000000097919 */ /* 0x000e2e0000002100 */
[----:B------:R-:W0:Y:S01]  /*0020*/  LDC.64 R2, c[0x0][0x380] ;  /* 0x0000e000ff027b82 */ /* 0x000e220000000a00 */
[----:B------:R-:W1:Y:S07]  /*0030*/  LDCU.64 UR4, c[0x0][0x358] ;  /* 0x00006b00ff0477ac */ /* 0x000e6e0008000a00 */
[----:B------:R-:W2:Y:S08]  /*0040*/  LDC.64 R4, c[0x0][0x388] ;  /* 0x0000e200ff047b82 */ /* 0x000eb00000000a00 */
[----:B------:R-:W3:Y:S01]  /*0050*/  LDC.64 R6, c[0x0][0x390] ;  /* 0x0000e400ff067b82 */ /* 0x000ee20000000a00 */
[----:B0-----:R-:W-:-:S04]  /*0060*/  IMAD.WIDE.U32 R2, R9, 0x4, R2 ;  /* 0x0000000409027825 */ /* 0x001fc800078e0002 */
[C---:B--2---:R-:W-:Y:S02]  /*0070*/  IMAD.WIDE.U32 R4, R9.reuse, 0x4, R4 ;  /* 0x0000000409047825 */ /* 0x044fe400078e0004 */
[----:B-1----:R-:W2:Y:S04]  /*0080*/  LDG.E R2, desc[UR4][R2.64] ;  /* 0x0000000402027981 */ /* 0x002ea8000c1e1900 */
[----:B------:R-:W2:Y:S01]  /*0090*/  LDG.E R5, desc[UR4][R4.64] ;  /* 0x0000000404057981 */ /* 0x000ea2000c1e1900 */
[----:B---3--:R-:W-:Y:S01]  /*00a0*/  IMAD.WIDE.U32 R6, R9, 0x4, R6 ;  /* 0x0000000409067825 */ /* 0x008fe200078e0006 */
[----:B--2---:R-:W-:-:S05]  /*00b0*/  IADD3 R9, PT, PT, R2, R5, RZ ;  /* 0x0000000502097210 */ /* 0x004fca0007ffe0ff */
[----:B------:R-:W-:Y:S01]  /*00c0*/  STG.E desc[UR4][R6.64], R9 ;  /* 0x0000000906007986 */ /* 0x000fe2000c101904 */
[----:B------:R-:W-:Y:S05]  /*00d0*/  EXIT ;  /* 0x000000000000794d */ /* 0x000fea0003800000 */
.L_x_0:
[----:B------:R-:W-:-:S00]  /*00e0*/  BRA `(.L_x_0) ;  /* 0xfffffffc00fc7947 */ /* 0x000fc0000383ffff */
[----:B------:R-:W-:-:S00]  /*00f0*/  NOP ;  /* 0x0000000000007918 */ /* 0x000fc00000000000 */
        /* <DEDUP_REMOVED lines=8> */
.L_x_1:


//--------------------- .nv.shared.reserved.0     --------------------------
	.section	.nv.shared.reserved.0,"aw",@nobits
	.weak		__nv_reservedSMEM_offset_0_alias
	.size		__nv_reservedSMEM_offset_0_alias, 0, 64
	.other		__nv_reservedSMEM_offset_0_alias,@"STO_CUDA_RESERVED_SHARED STV_DEFAULT"
__nv_reservedSMEM_offset_0_alias:
	.zero		0
	.zero		64


//--------------------- .nv.constant0._Z6addVecPiS_S_i --------------------------
	.section	.nv.constant0._Z6addVecPiS_S_i,"a",@progbits
	.sectionflags	@""
	.align	4
.nv.constant0._Z6addVecPiS_S_i:
	.zero		924


//--------------------- SYMBOLS --------------------------

	.type		.nv.reservedSmem.offset0,@object
	.size		.nv.reservedSmem.offset0,0x4
